	.headerflags	@"EF_CUDA_TEXMODE_UNIFIED EF_CUDA_64BIT_ADDRESS EF_CUDA_ACCELERATORS EF_CUDA_SM90 EF_CUDA_VIRTUAL_SM(EF_CUDA_SM90)"
	.elftype	@"ET_EXEC"


//--------------------- .nv.info                  --------------------------
	.section	.nv.info,"",@"SHT_CUDA_INFO"
	.align	4


	//----- nvinfo : EIATTR_REGCOUNT
	.align		4
        /*0000*/ 	.byte	0x04, 0x2f
        /*0002*/ 	.short	(.L_1 - .L_0)
	.align		4
.L_0:
        /*0004*/ 	.word	index@(triton_poi_fused_convolution_3)
        /*0008*/ 	.word	0x00000010


	//----- nvinfo : EIATTR_MIN_STACK_SIZE
	.align		4
.L_1:
        /*000c*/ 	.byte	0x04, 0x12
        /*000e*/ 	.short	(.L_3 - .L_2)
	.align		4
.L_2:
        /*0010*/ 	.word	index@(triton_poi_fused_convolution_3)
        /*0014*/ 	.word	0x00000000


	//----- nvinfo : EIATTR_FRAME_SIZE
	.align		4
.L_3:
        /*0018*/ 	.byte	0x04, 0x11
        /*001a*/ 	.short	(.L_5 - .L_4)
	.align		4
.L_4:
        /*001c*/ 	.word	index@(triton_poi_fused_convolution_3)
        /*0020*/ 	.word	0x00000000


	//----- nvinfo : EIATTR_MIN_STACK_SIZE
	.align		4
.L_5:
        /*0024*/ 	.byte	0x04, 0x12
        /*0026*/ 	.short	(.L_7 - .L_6)
	.align		4
.L_6:
        /*0028*/ 	.word	index@(triton_poi_fused_convolution_3)
        /*002c*/ 	.word	0x00000000
.L_7:


//--------------------- .nv.info.triton_poi_fused_convolution_3 --------------------------
	.section	.nv.info.triton_poi_fused_convolution_3,"",@"SHT_CUDA_INFO"
	.sectionflags	@""
	.align	4


	//----- nvinfo : EIATTR_CUDA_API_VERSION
	.align		4
        /*0000*/ 	.byte	0x04, 0x37
        /*0002*/ 	.short	(.L_9 - .L_8)
.L_8:
        /*0004*/ 	.word	0x0000007c


	//----- nvinfo : EIATTR_KPARAM_INFO
	.align		4
.L_9:
        /*0008*/ 	.byte	0x04, 0x17
        /*000a*/ 	.short	(.L_11 - .L_10)
.L_10:
        /*000c*/ 	.word	0x00000000
        /*0010*/ 	.short	0x0004
        /*0012*/ 	.short	0x001c
        /*0014*/ 	.byte	0x00, 0xf0, 0x11, 0x00


	//----- nvinfo : EIATTR_KPARAM_INFO
	.align		4
.L_11:
        /*0018*/ 	.byte	0x04, 0x17
        /*001a*/ 	.short	(.L_13 - .L_12)
.L_12:
        /*001c*/ 	.word	0x00000000
        /*0020*/ 	.short	0x0003
        /*0022*/ 	.short	0x0018
        /*0024*/ 	.byte	0x00, 0xf0, 0x11, 0x00


	//----- nvinfo : EIATTR_KPARAM_INFO
	.align		4
.L_13:
        /*0028*/ 	.byte	0x04, 0x17
        /*002a*/ 	.short	(.L_15 - .L_14)
.L_14:
        /*002c*/ 	.word	0x00000000
        /*0030*/ 	.short	0x0002
        /*0032*/ 	.short	0x0010
        /*0034*/ 	.byte	0x00, 0xf4, 0x21, 0x00


	//----- nvinfo : EIATTR_KPARAM_INFO
	.align		4
.L_15:
        /*0038*/ 	.byte	0x04, 0x17
        /*003a*/ 	.short	(.L_17 - .L_16)
.L_16:
        /*003c*/ 	.word	0x00000000
        /*0040*/ 	.short	0x0001
        /*0042*/ 	.short	0x0008
        /*0044*/ 	.byte	0x00, 0xf4, 0x21, 0x00


	//----- nvinfo : EIATTR_KPARAM_INFO
	.align		4
.L_17:
        /*0048*/ 	.byte	0x04, 0x17
        /*004a*/ 	.short	(.L_19 - .L_18)
.L_18:
        /*004c*/ 	.word	0x00000000
        /*0050*/ 	.short	0x0000
        /*0052*/ 	.short	0x0000
        /*0054*/ 	.byte	0x00, 0xf4, 0x21, 0x00


	//----- nvinfo : EIATTR_SPARSE_MMA_MASK
	.align		4
.L_19:
        /*0058*/ 	.byte	0x03, 0x50
        /*005a*/ 	.short	0x0000


	//----- nvinfo : EIATTR_MAXREG_COUNT
	.align		4
        /*005c*/ 	.byte	0x03, 0x1b
        /*005e*/ 	.short	0x00ff


	//----- nvinfo : EIATTR_EXIT_INSTR_OFFSETS
	.align		4
        /*0060*/ 	.byte	0x04, 0x1c
        /*0062*/ 	.short	(.L_21 - .L_20)


	//   ....[0]....
.L_20:
        /*0064*/ 	.word	0x00000260


	//   ....[1]....
        /*0068*/ 	.word	0x00000280


	//----- nvinfo : EIATTR_REQNTID
	.align		4
.L_21:
        /*006c*/ 	.byte	0x04, 0x10
        /*006e*/ 	.short	(.L_23 - .L_22)
.L_22:
        /*0070*/ 	.word	0x00000080
        /*0074*/ 	.word	0x00000001
        /*0078*/ 	.word	0x00000001


	//----- nvinfo : EIATTR_CBANK_PARAM_SIZE
	.align		4
.L_23:
        /*007c*/ 	.byte	0x03, 0x19
        /*007e*/ 	.short	0x0020


	//----- nvinfo : EIATTR_PARAM_CBANK
	.align		4
        /*0080*/ 	.byte	0x04, 0x0a
        /*0082*/ 	.short	(.L_25 - .L_24)
	.align		4
.L_24:
        /*0084*/ 	.word	index@(.nv.constant0.triton_poi_fused_convolution_3)
        /*0088*/ 	.short	0x0210
        /*008a*/ 	.short	0x0020


	//----- nvinfo : EIATTR_SW_WAR
	.align		4
.L_25:
        /*008c*/ 	.byte	0x04, 0x36
        /*008e*/ 	.short	(.L_27 - .L_26)
.L_26:
        /*0090*/ 	.word	0x00000008
.L_27:


//--------------------- .nv.callgraph             --------------------------
	.section	.nv.callgraph,"",@"SHT_CUDA_CALLGRAPH"
	.align	4
	.sectionentsize	8
	.align		4
        /*0000*/ 	.word	0x00000000
	.align		4
        /*0004*/ 	.word	0xffffffff
	.align		4
        /*0008*/ 	.word	0x00000000
	.align		4
        /*000c*/ 	.word	0xfffffffe
	.align		4
        /*0010*/ 	.word	0x00000000
	.align		4
        /*0014*/ 	.word	0xfffffffd
	.align		4
        /*0018*/ 	.word	0x00000000
	.align		4
        /*001c*/ 	.word	0xfffffffc


//--------------------- .text.triton_poi_fused_convolution_3 --------------------------
	.section	.text.triton_poi_fused_convolution_3,"ax",@progbits
	.align	128
        .global         triton_poi_fused_convolution_3
        .type           triton_poi_fused_convolution_3,@function
        .size           triton_poi_fused_convolution_3,(.L_x_1 - triton_poi_fused_convolution_3)
        .other          triton_poi_fused_convolution_3,@"STO_CUDA_ENTRY STV_DEFAULT"
triton_poi_fused_convolution_3:
.text.triton_poi_fused_convolution_3:
[----:B------:R-:W0:Y:S02]  /*0000*/  LDC R1, c[0x0][0x28] ;  /* 0x00000a00ff017b82 */ /* 0x000e240000000800 */
[----:B------:R-:W1:Y:S01]  /*0010*/  S2R R8, SR_TID.X ;  /* 0x0000000000087919 */ /* 0x000e620000002100 */
[----:B------:R-:W2:Y:S01]  /*0020*/  S2UR UR4, SR_CTAID.Y ;  /* 0x00000000000479c3 */ /* 0x000ea20000002600 */
[----:B------:R-:W3:Y:S07]  /*0030*/  S2R R11, SR_CTAID.X ;  /* 0x00000000000b7919 */ /* 0x000eee0000002500 */
[----:B------:R-:W4:Y:S08]  /*0040*/  LDC.64 R6, c[0x0][0x218] ;  /* 0x00008600ff067b82 */ /* 0x000f300000000a00 */
[----:B------:R-:W5:Y:S01]  /*0050*/  LDC.64 R4, c[0x0][0x210] ;  /* 0x00008400ff047b82 */ /* 0x000f620000000a00 */
[----:B--2---:R-:W-:Y:S01]  /*0060*/  USHF.L.U32 UR4, UR4, 0x4, URZ ;  /* 0x0000000404047899 */ /* 0x004fe2000800063f */
[----:B-1----:R-:W-:-:S04]  /*0070*/  SHF.R.U32.HI R2, RZ, 0x3, R8 ;  /* 0x00000003ff027819 */ /* 0x002fc80000011608 */
[----:B------:R-:W-:-:S04]  /*0080*/  SGXT.U32 R2, R2, 0x4 ;  /* 0x000000040202781a */ /* 0x000fc80000000000 */
[----:B------:R-:W-:Y:S01]  /*0090*/  LOP3.LUT R3, R2, UR4, RZ, 0xfc, !PT ;  /* 0x0000000402037c12 */ /* 0x000fe2000f8efcff */
[----:B------:R-:W-:Y:S01]  /*00a0*/  IMAD.MOV.U32 R2, RZ, RZ, RZ ;  /* 0x000000ffff027224 */ /* 0x000fe200078e00ff */
[----:B------:R-:W-:Y:S02]  /*00b0*/  ULDC.64 UR4, c[0x0][0x208] ;  /* 0x0000820000047ab9 */ /* 0x000fe40000000a00 */
[C---:B------:R-:W-:Y:S01]  /*00c0*/  ISETP.GE.AND P1, PT, R3.reuse, 0x1c, PT ;  /* 0x0000001c0300780c */ /* 0x040fe20003f26270 */
[----:B------:R-:W-:-:S05]  /*00d0*/  IMAD.HI R0, R3, -0x6db6db6d, R2 ;  /* 0x9249249303007827 */ /* 0x000fca00078e0202 */
[----:B------:R-:W-:-:S04]  /*00e0*/  SHF.R.U32.HI R9, RZ, 0x1f, R0 ;  /* 0x0000001fff097819 */ /* 0x000fc80000011600 */
[----:B------:R-:W-:Y:S01]  /*00f0*/  LEA.HI.SX32 R9, R0, R9, 0x1e ;  /* 0x0000000900097211 */ /* 0x000fe200078ff2ff */
[----:B------:R-:W-:-:S04]  /*0100*/  IMAD.SHL.U32 R0, R8, 0x2, RZ ;  /* 0x0000000208007824 */ /* 0x000fc800078e00ff */
[----:B------:R-:W-:Y:S01]  /*0110*/  IMAD R8, R9, -0x7, R3 ;  /* 0xfffffff909087824 */ /* 0x000fe200078e0203 */
[----:B------:R-:W-:-:S03]  /*0120*/  LOP3.LUT R0, R0, 0xe, RZ, 0xc0, !PT ;  /* 0x0000000e00007812 */ /* 0x000fc600078ec0ff */
[----:B------:R-:W-:Y:S01]  /*0130*/  IMAD R9, R9, 0x70, R8 ;  /* 0x0000007009097824 */ /* 0x000fe200078e0208 */
[----:B---3--:R-:W-:Y:S01]  /*0140*/  LEA R2, R11, R0, 0x4 ;  /* 0x000000000b027211 */ /* 0x008fe200078e20ff */
[----:B------:R-:W-:-:S03]  /*0150*/  HFMA2.MMA R0, -RZ, RZ, 0, 0 ;  /* 0x00000000ff007435 */ /* 0x000fc600000001ff */
[C---:B------:R-:W-:Y:S01]  /*0160*/  ISETP.GE.AND P0, PT, R2.reuse, 0x10, PT ;  /* 0x000000100200780c */ /* 0x040fe20003f06270 */
[----:B------:R-:W-:Y:S02]  /*0170*/  IMAD R11, R2, 0x7, R9 ;  /* 0x00000007020b7824 */ /* 0x000fe400078e0209 */
[----:B----4-:R-:W-:Y:S01]  /*0180*/  IMAD.WIDE R8, R8, 0x4, R6 ;  /* 0x0000000408087825 */ /* 0x010fe200078e0206 */
[----:B------:R-:W-:-:S03]  /*0190*/  ISETP.LT.AND P0, PT, R3, 0x1c, !P0 ;  /* 0x0000001c0300780c */ /* 0x000fc60004701270 */
[C---:B------:R-:W-:Y:S02]  /*01a0*/  VIADD R13, R11.reuse, 0x7 ;  /* 0x000000070b0d7836 */ /* 0x040fe40000000000 */
[--C-:B-----5:R-:W-:Y:S02]  /*01b0*/  IMAD.WIDE R6, R11, 0x4, R4.reuse ;  /* 0x000000040b067825 */ /* 0x120fe400078e0204 */
[----:B------:R-:W1:Y:S02]  /*01c0*/  LDC.64 R10, c[0x0][0x220] ;  /* 0x00008800ff0a7b82 */ /* 0x000e640000000a00 */
[----:B------:R-:W-:Y:S01]  /*01d0*/  IMAD.WIDE R4, R13, 0x4, R4 ;  /* 0x000000040d047825 */ /* 0x000fe200078e0204 */
[----:B------:R-:W-:-:S03]  /*01e0*/  CS2R R12, SRZ ;  /* 0x00000000000c7805 */ /* 0x000fc6000001ff00 */
[----:B------:R-:W2:Y:S04]  /*01f0*/  @P0 LDG.E.EL R0, desc[UR4][R6.64] ;  /* 0x0000000406000981 */ /* 0x000ea8000c2e1900 */
[----:B------:R-:W2:Y:S04]  /*0200*/  @!P1 LDG.E.EL R13, desc[UR4][R8.64] ;  /* 0x00000004080d9981 */ /* 0x000ea8000c2e1900 */
[----:B------:R-:W3:Y:S01]  /*0210*/  @P0 LDG.E.EL R12, desc[UR4][R4.64] ;  /* 0x00000004040c0981 */ /* 0x000ee2000c2e1900 */
[----:B------:R-:W-:-:S05]  /*0220*/  LEA R3, R3, R2, 0x4 ;  /* 0x0000000203037211 */ /* 0x000fca00078e20ff */
[----:B-1----:R-:W-:-:S04]  /*0230*/  IMAD.WIDE R2, R3, 0x4, R10 ;  /* 0x0000000403027825 */ /* 0x002fc800078e020a */
[C---:B--2---:R-:W-:Y:S01]  /*0240*/  FADD R10, R13.reuse, R0 ;  /* 0x000000000d0a7221 */ /* 0x044fe20000000000 */
[----:B---3--:R-:W-:Y:S01]  /*0250*/  FADD R11, R13, R12 ;  /* 0x0000000c0d0b7221 */ /* 0x008fe20000000000 */
[----:B------:R-:W-:Y:S06]  /*0260*/  @!P0 EXIT ;  /* 0x000000000000894d */ /* 0x000fec0003800000 */
[----:B------:R-:W-:Y:S01]  /*0270*/  STG.E.64 desc[UR4][R2.64], R10 ;  /* 0x0000000a02007986 */ /* 0x000fe2000c101b04 */
[----:B------:R-:W-:Y:S05]  /*0280*/  EXIT ;  /* 0x000000000000794d */ /* 0x000fea0003800000 */
.L_x_0:
[----:B------:R-:W-:-:S00]  /*0290*/  BRA `(.L_x_0) ;  /* 0xfffffffc00fc7947 */ /* 0x000fc0000383ffff */
[----:B------:R-:W-:-:S00]  /*02a0*/  NOP ;  /* 0x0000000000007918 */ /* 0x000fc00000000000 */
        /* <DEDUP_REMOVED lines=13> */
.L_x_1:


//--------------------- .nv.constant0.triton_poi_fused_convolution_3 --------------------------
	.section	.nv.constant0.triton_poi_fused_convolution_3,"a",@progbits
	.sectionflags	@""
	.align	4
.nv.constant0.triton_poi_fused_convolution_3:
	.zero		560
